//
// Generated by NVIDIA NVVM Compiler
//
// Compiler Build ID: CL-36424714
// Cuda compilation tools, release 13.0, V13.0.88
// Based on NVVM 20.0.0
//

.version 9.0
.target sm_100
.address_size 64

	// .globl	_Z9tensorErfPfS_l

.visible .entry _Z9tensorErfPfS_l(
	.param .u64 .ptr .align 1 _Z9tensorErfPfS_l_param_0,
	.param .u64 .ptr .align 1 _Z9tensorErfPfS_l_param_1,
	.param .u64 _Z9tensorErfPfS_l_param_2
)
{
	.reg .pred 	%p<4>;
	.reg .b32 	%r<5>;
	.reg .b32 	%f<27>;
	.reg .b64 	%rd<11>;

	ld.param.u64 	%rd2, [_Z9tensorErfPfS_l_param_0];
	ld.param.u64 	%rd3, [_Z9tensorErfPfS_l_param_1];
	ld.param.u64 	%rd4, [_Z9tensorErfPfS_l_param_2];
	mov.u32 	%r1, %ntid.x;
	mov.u32 	%r2, %ctaid.x;
	mov.u32 	%r3, %tid.x;
	mad.lo.s32 	%r4, %r1, %r2, %r3;
	cvt.s64.s32 	%rd1, %r4;
	setp.le.s64 	%p1, %rd4, %rd1;
	@%p1 bra 	$L__BB0_4;
	cvta.to.global.u64 	%rd5, %rd2;
	shl.b64 	%rd6, %rd1, 2;
	add.s64 	%rd7, %rd5, %rd6;
	ld.global.f32 	%f1, [%rd7];
	abs.f32 	%f5, %f1;
	setp.ltu.f32 	%p2, %f5, 0f3F8060FE;
	setp.ge.f32 	%p3, %f5, 0f3F8060FE;
	mul.f32 	%f6, %f1, %f1;
	selp.f32 	%f7, %f5, %f6, %p3;
	selp.f32 	%f8, 0f38EB4C3A, 0f38B1E96A, %p3;
	selp.f32 	%f9, 0fBAAE005B, 0fBA574D20, %p3;
	fma.rn.f32 	%f10, %f8, %f7, %f9;
	selp.f32 	%f11, 0f3C09919F, 0f3BAAD5EA, %p3;
	fma.rn.f32 	%f12, %f10, %f7, %f11;
	selp.f32 	%f13, 0fBD24D99A, 0fBCDC1BE7, %p3;
	fma.rn.f32 	%f14, %f12, %f7, %f13;
	selp.f32 	%f15, 0f3E235519, 0f3DE718AF, %p3;
	fma.rn.f32 	%f16, %f14, %f7, %f15;
	selp.f32 	%f17, 0f3F69B4F9, 0fBEC093AC, %p3;
	fma.rn.f32 	%f18, %f16, %f7, %f17;
	selp.f32 	%f19, 0f3F210A14, 0f3E0375D3, %p3;
	fma.rn.f32 	%f20, %f18, %f7, %f19;
	neg.f32 	%f21, %f7;
	selp.f32 	%f22, %f21, %f1, %p3;
	fma.rn.f32 	%f26, %f20, %f22, %f22;
	@%p2 bra 	$L__BB0_3;
	ex2.approx.ftz.f32 	%f23, %f26;
	mov.f32 	%f24, 0f3F800000;
	sub.f32 	%f25, %f24, %f23;
	copysign.f32 	%f26, %f1, %f25;
$L__BB0_3:
	cvta.to.global.u64 	%rd8, %rd3;
	add.s64 	%rd10, %rd8, %rd6;
	st.global.f32 	[%rd10], %f26;
$L__BB0_4:
	ret;

}


// ===== COMPILED SASS (sm_100) =====

	.target	sm_100

	.elftype	@"ET_EXEC"


//--------------------- .note.nv.tkinfo           --------------------------
	.section	.note.nv.tkinfo,"",@"SHT_NOTE"
	.sectionflags	@"SHF_NOTE_NV_TKINFO"
	.tkinfo
        /*0018*/ 	.word	0x00000002
        /*0030*/ 	.string	""
        /*0030*/ 	.string	"ptxas"
        /*0030*/ 	.string	"Cuda compilation tools, release 13.0, V13.0.88"
        /*0030*/ 	.string	"Build cuda_13.0.r13.0/compiler.36424714_0"
        /*0030*/ 	.string	"-arch sm_100 -m 64 "



//--------------------- .note.nv.cuinfo           --------------------------
	.section	.note.nv.cuinfo,"",@"SHT_NOTE"
	.sectionflags	@"SHF_NOTE_NV_CUINFO"
        /*0018*/ 	.short	0x0002
        /*001a*/ 	.short	0x0064
        /*001c*/ 	.short	0x0082
	.zero		2


//--------------------- .nv.info                  --------------------------
	.section	.nv.info,"",@"SHT_CUDA_INFO"
	.align	4


	//----- nvinfo : EIATTR_REGCOUNT
	.align		4
        /*0000*/ 	.byte	0x04, 0x2f
        /*0002*/ 	.short	(.L_1 - .L_0)
	.align		4
.L_0:
        /*0004*/ 	.word	index@(_Z9tensorErfPfS_l)
        /*0008*/ 	.word	0x0000000d


	//----- nvinfo : EIATTR_FRAME_SIZE
	.align		4
.L_1:
        /*000c*/ 	.byte	0x04, 0x11
        /*000e*/ 	.short	(.L_3 - .L_2)
	.align		4
.L_2:
        /*0010*/ 	.word	index@(_Z9tensorErfPfS_l)
        /*0014*/ 	.word	0x00000000


	//----- nvinfo : EIATTR_MIN_STACK_SIZE
	.align		4
.L_3:
        /*0018*/ 	.byte	0x04, 0x12
        /*001a*/ 	.short	(.L_5 - .L_4)
	.align		4
.L_4:
        /*001c*/ 	.word	index@(_Z9tensorErfPfS_l)
        /*0020*/ 	.word	0x00000000
.L_5:


//--------------------- .nv.compat                --------------------------
	.section	.nv.compat,"",@"SHT_CUDA_COMPAT_INFO"
	.align	4
        /*0000*/ 	.byte	0x02, 0x09, 0x00, 0x00, 0x02, 0x02, 0x01, 0x00, 0x02, 0x05, 0x05, 0x00, 0x03, 0x07, 0x01, 0x01
        /*0010*/ 	.byte	0x02, 0x03, 0x00, 0x00, 0x02, 0x06, 0x01, 0x00, 0x04, 0x0b, 0x08, 0x00, 0x01, 0x00, 0x00, 0x00
        /*0020*/ 	.byte	0x00, 0x00, 0x00, 0x00


//--------------------- .nv.info._Z9tensorErfPfS_l --------------------------
	.section	.nv.info._Z9tensorErfPfS_l,"",@"SHT_CUDA_INFO"
	.sectionflags	@""
	.align	4


	//----- nvinfo : EIATTR_CUDA_API_VERSION
	.align		4
        /*0000*/ 	.byte	0x04, 0x37
        /*0002*/ 	.short	(.L_7 - .L_6)
.L_6:
        /*0004*/ 	.word	0x00000082


	//----- nvinfo : EIATTR_KPARAM_INFO
	.align		4
.L_7:
        /*0008*/ 	.byte	0x04, 0x17
        /*000a*/ 	.short	(.L_9 - .L_8)
.L_8:
        /*000c*/ 	.word	0x00000000
        /*0010*/ 	.short	0x0002
        /*0012*/ 	.short	0x0010
        /*0014*/ 	.byte	0x00, 0xf0, 0x21, 0x00


	//----- nvinfo : EIATTR_KPARAM_INFO
	.align		4
.L_9:
        /*0018*/ 	.byte	0x04, 0x17
        /*001a*/ 	.short	(.L_11 - .L_10)
.L_10:
        /*001c*/ 	.word	0x00000000
        /*0020*/ 	.short	0x0001
        /*0022*/ 	.short	0x0008
        /*0024*/ 	.byte	0x00, 0xf5, 0x21, 0x00


	//----- nvinfo : EIATTR_KPARAM_INFO
	.align		4
.L_11:
        /*0028*/ 	.byte	0x04, 0x17
        /*002a*/ 	.short	(.L_13 - .L_12)
.L_12:
        /*002c*/ 	.word	0x00000000
        /*0030*/ 	.short	0x0000
        /*0032*/ 	.short	0x0000
        /*0034*/ 	.byte	0x00, 0xf5, 0x21, 0x00


	//----- nvinfo : EIATTR_SPARSE_MMA_MASK
	.align		4
.L_13:
        /*0038*/ 	.byte	0x03, 0x50
        /*003a*/ 	.short	0x0000


	//----- nvinfo : EIATTR_MAXREG_COUNT
	.align		4
        /*003c*/ 	.byte	0x03, 0x1b
        /*003e*/ 	.short	0x00ff


	//----- nvinfo : EIATTR_MERCURY_ISA_VERSION
	.align		4
        /*0040*/ 	.byte	0x03, 0x5f
        /*0042*/ 	.short	0x0101


	//----- nvinfo : EIATTR_VRC_CTA_INIT_COUNT
	.align		4
        /*0044*/ 	.byte	0x02, 0x4a
	.zero		1
	.zero		1


	//----- nvinfo : EIATTR_EXIT_INSTR_OFFSETS
	.align		4
        /*0048*/ 	.byte	0x04, 0x1c
        /*004a*/ 	.short	(.L_15 - .L_14)


	//   ....[0]....
.L_14:
        /*004c*/ 	.word	0x00000090


	//   ....[1]....
        /*0050*/ 	.word	0x00000310


	//----- nvinfo : EIATTR_CBANK_PARAM_SIZE
	.align		4
.L_15:
        /*0054*/ 	.byte	0x03, 0x19
        /*0056*/ 	.short	0x0018


	//----- nvinfo : EIATTR_PARAM_CBANK
	.align		4
        /*0058*/ 	.byte	0x04, 0x0a
        /*005a*/ 	.short	(.L_17 - .L_16)
	.align		4
.L_16:
        /*005c*/ 	.word	index@(.nv.constant0._Z9tensorErfPfS_l)
        /*0060*/ 	.short	0x0380
        /*0062*/ 	.short	0x0018


	//----- nvinfo : EIATTR_SW_WAR
	.align		4
.L_17:
        /*0064*/ 	.byte	0x04, 0x36
        /*0066*/ 	.short	(.L_19 - .L_18)
.L_18:
        /*0068*/ 	.word	0x00000008
.L_19:


//--------------------- .nv.callgraph             --------------------------
	.section	.nv.callgraph,"",@"SHT_CUDA_CALLGRAPH"
	.align	4
	.sectionentsize	8
	.align		4
        /*0000*/ 	.word	0x00000000
	.align		4
        /*0004*/ 	.word	0xffffffff
	.align		4
        /*0008*/ 	.word	0x00000000
	.align		4
        /*000c*/ 	.word	0xfffffffe
	.align		4
        /*0010*/ 	.word	0x00000000
	.align		4
        /*0014*/ 	.word	0xfffffffd
	.align		4
        /*0018*/ 	.word	0x00000000
	.align		4
        /*001c*/ 	.word	0xfffffffc


//--------------------- .text._Z9tensorErfPfS_l   --------------------------
	.section	.text._Z9tensorErfPfS_l,"ax",@progbits
	.align	128
        .global         _Z9tensorErfPfS_l
        .type           _Z9tensorErfPfS_l,@function
        .size           _Z9tensorErfPfS_l,(.L_x_1 - _Z9tensorErfPfS_l)
        .other          _Z9tensorErfPfS_l,@"STO_CUDA_ENTRY STV_DEFAULT"
_Z9tensorErfPfS_l:
.text._Z9tensorErfPfS_l:
[----:B------:R-:W-:Y:S01]  /*0000*/  LDC R1, c[0x0][0x37c] ;  /* 0x0000df00ff017b82 */ /* 0x000fe20000000800 */
[----:B------:R-:W0:Y:S01]  /*0010*/  S2R R0, SR_CTAID.X ;  /* 0x0000000000007919 */ /* 0x000e220000002500 */
[----:B------:R-:W0:Y:S01]  /*0020*/  LDCU UR4, c[0x0][0x360] ;  /* 0x00006c00ff0477ac */ /* 0x000e220008000800 */
[----:B------:R-:W0:Y:S01]  /*0030*/  S2R R3, SR_TID.X ;  /* 0x0000000000037919 */ /* 0x000e220000002100 */
[----:B------:R-:W1:Y:S01]  /*0040*/  LDCU.64 UR6, c[0x0][0x390] ;  /* 0x00007200ff0677ac */ /* 0x000e620008000a00 */
[----:B0-----:R-:W-:-:S05]  /*0050*/  IMAD R0, R0, UR4, R3 ;  /* 0x0000000400007c24 */ /* 0x001fca000f8e0203 */
[----:B-1----:R-:W-:Y:S02]  /*0060*/  ISETP.GE.U32.AND P0, PT, R0, UR6, PT ;  /* 0x0000000600007c0c */ /* 0x002fe4000bf06070 */
[----:B------:R-:W-:-:S04]  /*0070*/  SHF.R.S32.HI R3, RZ, 0x1f, R0 ;  /* 0x0000001fff037819 */ /* 0x000fc80000011400 */
[----:B------:R-:W-:-:S13]  /*0080*/  ISETP.GE.AND.EX P0, PT, R3, UR7, PT, P0 ;  /* 0x0000000703007c0c */ /* 0x000fda000bf06300 */
[----:B------:R-:W-:Y:S05]  /*0090*/  @P0 EXIT ;  /* 0x000000000000094d */ /* 0x000fea0003800000 */
[----:B------:R-:W0:Y:S01]  /*00a0*/  LDCU.64 UR6, c[0x0][0x380] ;  /* 0x00007000ff0677ac */ /* 0x000e220008000a00 */
[C---:B------:R-:W-:Y:S01]  /*00b0*/  IMAD.SHL.U32 R2, R0.reuse, 0x4, RZ ;  /* 0x0000000400027824 */ /* 0x040fe200078e00ff */
[----:B------:R-:W-:Y:S01]  /*00c0*/  SHF.L.U64.HI R0, R0, 0x2, R3 ;  /* 0x0000000200007819 */ /* 0x000fe20000010203 */
[----:B------:R-:W1:Y:S03]  /*00d0*/  LDCU.64 UR4, c[0x0][0x358] ;  /* 0x00006b00ff0477ac */ /* 0x000e660008000a00 */
[----:B0-----:R-:W-:-:S04]  /*00e0*/  IADD3 R4, P0, PT, R2, UR6, RZ ;  /* 0x0000000602047c10 */ /* 0x001fc8000ff1e0ff */
[----:B------:R-:W-:Y:S01]  /*00f0*/  IADD3.X R5, PT, PT, R0, UR7, RZ, P0, !PT ;  /* 0x0000000700057c10 */ /* 0x000fe200087fe4ff */
[----:B------:R-:W-:Y:S01]  /*0100*/  IMAD.MOV.U32 R7, RZ, RZ, 0x38eb4c3a ;  /* 0x38eb4c3aff077424 */ /* 0x000fe200078e00ff */
[----:B------:R-:W0:Y:S03]  /*0110*/  LDCU.64 UR6, c[0x0][0x388] ;  /* 0x00007100ff0677ac */ /* 0x000e260008000a00 */
[----:B-1----:R1:W2:Y:S01]  /*0120*/  LDG.E R3, desc[UR4][R4.64] ;  /* 0x0000000404037981 */ /* 0x0022a2000c1e1900 */
[----:B------:R-:W-:Y:S02]  /*0130*/  IMAD.MOV.U32 R9, RZ, RZ, 0x3aae005b ;  /* 0x3aae005bff097424 */ /* 0x000fe400078e00ff */
[----:B------:R-:W-:Y:S02]  /*0140*/  IMAD.MOV.U32 R8, RZ, RZ, 0x3c09919f ;  /* 0x3c09919fff087424 */ /* 0x000fe400078e00ff */
[----:B------:R-:W-:-:S02]  /*0150*/  IMAD.MOV.U32 R10, RZ, RZ, 0x3d24d99a ;  /* 0x3d24d99aff0a7424 */ /* 0x000fc400078e00ff */
[----:B-1----:R-:W-:Y:S02]  /*0160*/  IMAD.MOV.U32 R5, RZ, RZ, 0x3e235519 ;  /* 0x3e235519ff057424 */ /* 0x002fe400078e00ff */
[C---:B--2---:R-:W-:Y:S01]  /*0170*/  FMUL R6, R3.reuse, R3 ;  /* 0x0000000303067220 */ /* 0x044fe20000400000 */
[----:B------:R-:W-:-:S04]  /*0180*/  FSETP.GE.AND P0, PT, |R3|, 1.0029599666595458984, PT ;  /* 0x3f8060fe0300780b */ /* 0x000fc80003f06200 */
[----:B------:R-:W-:Y:S02]  /*0190*/  FSEL R6, |R3|, R6, P0 ;  /* 0x0000000603067208 */ /* 0x000fe40000000200 */
[----:B------:R-:W-:Y:S02]  /*01a0*/  FSEL R7, R7, 8.4834944573231041431e-05, P0 ;  /* 0x38b1e96a07077808 */ /* 0x000fe40000000000 */
[----:B------:R-:W-:Y:S02]  /*01b0*/  FSEL R9, -R9, -0.00082130916416645050049, P0 ;  /* 0xba574d2009097808 */ /* 0x000fe40000000100 */
[----:B------:R-:W-:Y:S02]  /*01c0*/  FSEL R8, R8, 0.0052134888246655464172, P0 ;  /* 0x3baad5ea08087808 */ /* 0x000fe40000000000 */
[----:B------:R-:W-:Y:S01]  /*01d0*/  FSEL R4, -R10, -0.026868773624300956726, P0 ;  /* 0xbcdc1be70a047808 */ /* 0x000fe20000000100 */
[----:B------:R-:W-:Y:S01]  /*01e0*/  FFMA R7, R6, R7, R9 ;  /* 0x0000000706077223 */ /* 0x000fe20000000009 */
[----:B------:R-:W-:-:S03]  /*01f0*/  IMAD.MOV.U32 R9, RZ, RZ, 0x3f69b4f9 ;  /* 0x3f69b4f9ff097424 */ /* 0x000fc600078e00ff */
[C---:B------:R-:W-:Y:S01]  /*0200*/  FFMA R7, R6.reuse, R7, R8 ;  /* 0x0000000706077223 */ /* 0x040fe20000000008 */
[----:B------:R-:W-:Y:S01]  /*0210*/  FSEL R8, R5, 0.11284004896879196167, P0 ;  /* 0x3de718af05087808 */ /* 0x000fe20000000000 */
[----:B------:R-:W-:Y:S02]  /*0220*/  IMAD.MOV.U32 R5, RZ, RZ, 0x3f210a14 ;  /* 0x3f210a14ff057424 */ /* 0x000fe400078e00ff */
[----:B------:R-:W-:Y:S01]  /*0230*/  FFMA R7, R6, R7, R4 ;  /* 0x0000000706077223 */ /* 0x000fe20000000004 */
[----:B------:R-:W-:-:S03]  /*0240*/  FSEL R4, R9, -0.37612664699554443359, P0 ;  /* 0xbec093ac09047808 */ /* 0x000fc60000000000 */
[----:B------:R-:W-:Y:S01]  /*0250*/  FFMA R7, R6, R7, R8 ;  /* 0x0000000706077223 */ /* 0x000fe20000000008 */
[----:B------:R-:W-:-:S03]  /*0260*/  FSEL R8, R5, 0.12837915122509002686, P0 ;  /* 0x3e0375d305087808 */ /* 0x000fc60000000000 */
[C---:B------:R-:W-:Y:S01]  /*0270*/  FFMA R7, R6.reuse, R7, R4 ;  /* 0x0000000706077223 */ /* 0x040fe20000000004 */
[----:B------:R-:W-:-:S03]  /*0280*/  FSEL R4, -R6, R3, P0 ;  /* 0x0000000306047208 */ /* 0x000fc60000000100 */
[----:B------:R-:W-:-:S04]  /*0290*/  FFMA R7, R6, R7, R8 ;  /* 0x0000000706077223 */ /* 0x000fc80000000008 */
[----:B------:R-:W-:Y:S01]  /*02a0*/  FFMA R7, R7, R4, R4 ;  /* 0x0000000407077223 */ /* 0x000fe20000000004 */
[----:B0-----:R-:W-:-:S03]  /*02b0*/  IADD3 R4, P1, PT, R2, UR6, RZ ;  /* 0x0000000602047c10 */ /* 0x001fc6000ff3e0ff */
[----:B------:R-:W0:Y:S02]  /*02c0*/  @P0 MUFU.EX2 R5, R7 ;  /* 0x0000000700050308 */ /* 0x000e240000000800 */
[----:B0-----:R-:W-:Y:S01]  /*02d0*/  @P0 FADD R2, -R5, 1 ;  /* 0x3f80000005020421 */ /* 0x001fe20000000100 */
[----:B------:R-:W-:-:S04]  /*02e0*/  IADD3.X R5, PT, PT, R0, UR7, RZ, P1, !PT ;  /* 0x0000000700057c10 */ /* 0x000fc80008ffe4ff */
[----:B------:R-:W-:-:S05]  /*02f0*/  @P0 LOP3.LUT R7, R2, 0x80000000, R3, 0xb8, !PT ;  /* 0x8000000002070812 */ /* 0x000fca00078eb803 */
[----:B------:R-:W-:Y:S01]  /*0300*/  STG.E desc[UR4][R4.64], R7 ;  /* 0x0000000704007986 */ /* 0x000fe2000c101904 */
[----:B------:R-:W-:Y:S05]  /*0310*/  EXIT ;  /* 0x000000000000794d */ /* 0x000fea0003800000 */
.L_x_0:
[----:B------:R-:W-:-:S00]  /*0320*/  BRA `(.L_x_0) ;  /* 0xfffffffc00fc7947 */ /* 0x000fc0000383ffff */
[----:B------:R-:W-:-:S00]  /*0330*/  NOP ;  /* 0x0000000000007918 */ /* 0x000fc00000000000 */
        /* <DEDUP_REMOVED lines=12> */
.L_x_1:


//--------------------- .nv.shared.reserved.0     --------------------------
	.section	.nv.shared.reserved.0,"aw",@nobits
	.weak		__nv_reservedSMEM_offset_0_alias
	.size		__nv_reservedSMEM_offset_0_alias, 0, 64
	.other		__nv_reservedSMEM_offset_0_alias,@"STO_CUDA_RESERVED_SHARED STV_DEFAULT"
__nv_reservedSMEM_offset_0_alias:
	.zero		0
	.zero		64


//--------------------- .nv.constant0._Z9tensorErfPfS_l --------------------------
	.section	.nv.constant0._Z9tensorErfPfS_l,"a",@progbits
	.sectionflags	@""
	.align	4
.nv.constant0._Z9tensorErfPfS_l:
	.zero		920


//--------------------- SYMBOLS --------------------------

	.type		.nv.reservedSmem.offset0,@object
	.size		.nv.reservedSmem.offset0,0x4
